//
// Generated by NVIDIA NVVM Compiler
//
// Compiler Build ID: CL-36424714
// Cuda compilation tools, release 13.0, V13.0.88
// Based on NVVM 20.0.0
//

.version 9.0
.target sm_100
.address_size 64

	// .globl	filter

.visible .entry filter(
	.param .u64 .ptr .align 1 filter_param_0,
	.param .u64 .ptr .align 1 filter_param_1,
	.param .u32 filter_param_2,
	.param .u32 filter_param_3
)
{
	.local .align 8 .b8 	__local_depot0[72];
	.reg .b64 	%SP;
	.reg .b64 	%SPL;
	.reg .pred 	%p<38>;
	.reg .b32 	%r<51>;
	.reg .b64 	%rd<169>;

	mov.u64 	%SPL, __local_depot0;
	ld.param.u32 	%r1, [filter_param_2];
	ld.param.u32 	%r2, [filter_param_3];
	mov.u32 	%r4, %ntid.x;
	mov.u32 	%r5, %ctaid.x;
	mov.u32 	%r6, %tid.x;
	mad.lo.s32 	%r7, %r4, %r5, %r6;
	mov.u32 	%r8, %ntid.y;
	mov.u32 	%r9, %ctaid.y;
	mov.u32 	%r10, %tid.y;
	mad.lo.s32 	%r11, %r8, %r9, %r10;
	add.s32 	%r13, %r1, -1;
	setp.ge.s32 	%p1, %r7, %r13;
	add.s32 	%r14, %r2, -1;
	setp.ge.s32 	%p2, %r11, %r14;
	or.pred  	%p3, %p1, %p2;
	setp.eq.s32 	%p4, %r7, 0;
	or.pred  	%p5, %p4, %p3;
	setp.eq.s32 	%p6, %r11, 0;
	or.pred  	%p7, %p5, %p6;
	@%p7 bra 	$L__BB0_2;
	ld.param.u32 	%r50, [filter_param_2];
	ld.param.u64 	%rd168, [filter_param_1];
	ld.param.u64 	%rd167, [filter_param_0];
	add.u64 	%rd4, %SPL, 0;
	cvta.to.global.u64 	%rd5, %rd167;
	cvta.to.global.u64 	%rd6, %rd168;
	add.s32 	%r19, %r11, -1;
	mul.lo.s32 	%r20, %r19, %r50;
	cvt.s64.s32 	%rd7, %r20;
	cvt.s64.s32 	%rd8, %r7;
	add.s64 	%rd9, %rd7, %rd8;
	shl.b64 	%rd10, %rd9, 3;
	add.s64 	%rd11, %rd5, %rd10;
	ld.global.u64 	%rd12, [%rd11+-8];
	st.local.u64 	[%rd4], %rd12;
	mul.lo.s32 	%r25, %r11, %r50;
	cvt.s64.s32 	%rd13, %r25;
	add.s64 	%rd14, %rd13, %rd8;
	shl.b64 	%rd15, %rd14, 3;
	add.s64 	%rd16, %rd5, %rd15;
	ld.global.u64 	%rd17, [%rd16+-8];
	st.local.u64 	[%rd4+8], %rd17;
	add.s32 	%r26, %r25, %r50;
	cvt.s64.s32 	%rd18, %r26;
	add.s64 	%rd19, %rd18, %rd8;
	shl.b64 	%rd20, %rd19, 3;
	add.s64 	%rd21, %rd5, %rd20;
	ld.global.u64 	%rd22, [%rd21+-8];
	st.local.u64 	[%rd4+16], %rd22;
	add.s32 	%r27, %r20, %r7;
	mul.wide.s32 	%rd23, %r27, 8;
	add.s64 	%rd24, %rd5, %rd23;
	ld.global.u64 	%rd25, [%rd24];
	st.local.u64 	[%rd4+24], %rd25;
	add.s32 	%r28, %r27, %r50;
	mul.wide.s32 	%rd26, %r50, 8;
	add.s64 	%rd27, %rd24, %rd26;
	ld.global.u64 	%rd28, [%rd27];
	st.local.u64 	[%rd4+32], %rd28;
	add.s64 	%rd29, %rd27, %rd26;
	ld.global.u64 	%rd30, [%rd29];
	st.local.u64 	[%rd4+40], %rd30;
	ld.global.u64 	%rd31, [%rd24+8];
	st.local.u64 	[%rd4+48], %rd31;
	ld.global.u64 	%rd32, [%rd27+8];
	st.local.u64 	[%rd4+56], %rd32;
	ld.global.u64 	%rd33, [%rd29+8];
	st.local.u64 	[%rd4+64], %rd33;
	setp.lt.s64 	%p8, %rd17, %rd12;
	selp.u32 	%r29, 1, 0, %p8;
	mul.wide.u32 	%rd34, %r29, 8;
	add.s64 	%rd35, %rd4, %rd34;
	ld.local.u64 	%rd36, [%rd35];
	setp.lt.s64 	%p9, %rd22, %rd36;
	selp.b32 	%r30, 2, %r29, %p9;
	mul.wide.u32 	%rd37, %r30, 8;
	add.s64 	%rd38, %rd4, %rd37;
	ld.local.u64 	%rd39, [%rd38];
	setp.lt.s64 	%p10, %rd25, %rd39;
	selp.b32 	%r31, 3, %r30, %p10;
	mul.wide.u32 	%rd40, %r31, 8;
	add.s64 	%rd41, %rd4, %rd40;
	ld.local.u64 	%rd42, [%rd41];
	setp.lt.s64 	%p11, %rd28, %rd42;
	selp.b32 	%r32, 4, %r31, %p11;
	mul.wide.u32 	%rd43, %r32, 8;
	add.s64 	%rd44, %rd4, %rd43;
	ld.local.u64 	%rd45, [%rd44];
	setp.lt.s64 	%p12, %rd30, %rd45;
	selp.b32 	%r33, 5, %r32, %p12;
	mul.wide.u32 	%rd46, %r33, 8;
	add.s64 	%rd47, %rd4, %rd46;
	ld.local.u64 	%rd48, [%rd47];
	setp.lt.s64 	%p13, %rd31, %rd48;
	selp.b32 	%r34, 6, %r33, %p13;
	mul.wide.u32 	%rd49, %r34, 8;
	add.s64 	%rd50, %rd4, %rd49;
	ld.local.u64 	%rd51, [%rd50];
	setp.lt.s64 	%p14, %rd32, %rd51;
	selp.b32 	%r35, 7, %r34, %p14;
	cvt.u64.u32 	%rd52, %r35;
	mul.wide.u32 	%rd53, %r35, 8;
	add.s64 	%rd54, %rd4, %rd53;
	ld.local.u64 	%rd55, [%rd54];
	setp.lt.s64 	%p15, %rd33, %rd55;
	selp.b64 	%rd56, 8, %rd52, %p15;
	shl.b64 	%rd57, %rd56, 3;
	add.s64 	%rd58, %rd4, %rd57;
	ld.local.u64 	%rd59, [%rd58];
	st.local.u64 	[%rd4], %rd59;
	st.local.u64 	[%rd58], %rd12;
	ld.local.u64 	%rd60, [%rd4+16];
	ld.local.u64 	%rd61, [%rd4+8];
	setp.lt.s64 	%p16, %rd60, %rd61;
	selp.b32 	%r36, 2, 1, %p16;
	ld.local.u64 	%rd62, [%rd4+24];
	mul.wide.u32 	%rd63, %r36, 8;
	add.s64 	%rd64, %rd4, %rd63;
	ld.local.u64 	%rd65, [%rd64];
	setp.lt.s64 	%p17, %rd62, %rd65;
	selp.b32 	%r37, 3, %r36, %p17;
	ld.local.u64 	%rd66, [%rd4+32];
	mul.wide.u32 	%rd67, %r37, 8;
	add.s64 	%rd68, %rd4, %rd67;
	ld.local.u64 	%rd69, [%rd68];
	setp.lt.s64 	%p18, %rd66, %rd69;
	selp.b32 	%r38, 4, %r37, %p18;
	ld.local.u64 	%rd70, [%rd4+40];
	mul.wide.u32 	%rd71, %r38, 8;
	add.s64 	%rd72, %rd4, %rd71;
	ld.local.u64 	%rd73, [%rd72];
	setp.lt.s64 	%p19, %rd70, %rd73;
	selp.b32 	%r39, 5, %r38, %p19;
	ld.local.u64 	%rd74, [%rd4+48];
	mul.wide.u32 	%rd75, %r39, 8;
	add.s64 	%rd76, %rd4, %rd75;
	ld.local.u64 	%rd77, [%rd76];
	setp.lt.s64 	%p20, %rd74, %rd77;
	selp.b32 	%r40, 6, %r39, %p20;
	ld.local.u64 	%rd78, [%rd4+56];
	cvt.u64.u32 	%rd79, %r40;
	mul.wide.u32 	%rd80, %r40, 8;
	add.s64 	%rd81, %rd4, %rd80;
	ld.local.u64 	%rd82, [%rd81];
	setp.lt.s64 	%p21, %rd78, %rd82;
	ld.local.u64 	%rd83, [%rd4+64];
	selp.b64 	%rd84, 7, %rd79, %p21;
	shl.b64 	%rd85, %rd84, 3;
	add.s64 	%rd86, %rd4, %rd85;
	ld.local.u64 	%rd87, [%rd86];
	setp.lt.s64 	%p22, %rd83, %rd87;
	selp.b64 	%rd88, 8, %rd84, %p22;
	shl.b64 	%rd89, %rd88, 3;
	add.s64 	%rd90, %rd4, %rd89;
	ld.local.u64 	%rd91, [%rd90];
	st.local.u64 	[%rd4+8], %rd91;
	st.local.u64 	[%rd90], %rd61;
	ld.local.u64 	%rd92, [%rd4+24];
	ld.local.u64 	%rd93, [%rd4+16];
	setp.lt.s64 	%p23, %rd92, %rd93;
	selp.b32 	%r41, 3, 2, %p23;
	ld.local.u64 	%rd94, [%rd4+32];
	mul.wide.u32 	%rd95, %r41, 8;
	add.s64 	%rd96, %rd4, %rd95;
	ld.local.u64 	%rd97, [%rd96];
	setp.lt.s64 	%p24, %rd94, %rd97;
	selp.b32 	%r42, 4, %r41, %p24;
	ld.local.u64 	%rd98, [%rd4+40];
	mul.wide.u32 	%rd99, %r42, 8;
	add.s64 	%rd100, %rd4, %rd99;
	ld.local.u64 	%rd101, [%rd100];
	setp.lt.s64 	%p25, %rd98, %rd101;
	selp.b32 	%r43, 5, %r42, %p25;
	ld.local.u64 	%rd102, [%rd4+48];
	mul.wide.u32 	%rd103, %r43, 8;
	add.s64 	%rd104, %rd4, %rd103;
	ld.local.u64 	%rd105, [%rd104];
	setp.lt.s64 	%p26, %rd102, %rd105;
	selp.b32 	%r44, 6, %r43, %p26;
	ld.local.u64 	%rd106, [%rd4+56];
	cvt.u64.u32 	%rd107, %r44;
	mul.wide.u32 	%rd108, %r44, 8;
	add.s64 	%rd109, %rd4, %rd108;
	ld.local.u64 	%rd110, [%rd109];
	setp.lt.s64 	%p27, %rd106, %rd110;
	ld.local.u64 	%rd111, [%rd4+64];
	selp.b64 	%rd112, 7, %rd107, %p27;
	shl.b64 	%rd113, %rd112, 3;
	add.s64 	%rd114, %rd4, %rd113;
	ld.local.u64 	%rd115, [%rd114];
	setp.lt.s64 	%p28, %rd111, %rd115;
	selp.b64 	%rd116, 8, %rd112, %p28;
	shl.b64 	%rd117, %rd116, 3;
	add.s64 	%rd118, %rd4, %rd117;
	ld.local.u64 	%rd119, [%rd118];
	st.local.u64 	[%rd4+16], %rd119;
	st.local.u64 	[%rd118], %rd93;
	ld.local.u64 	%rd120, [%rd4+32];
	ld.local.u64 	%rd121, [%rd4+24];
	setp.lt.s64 	%p29, %rd120, %rd121;
	selp.b32 	%r45, 4, 3, %p29;
	ld.local.u64 	%rd122, [%rd4+40];
	mul.wide.u32 	%rd123, %r45, 8;
	add.s64 	%rd124, %rd4, %rd123;
	ld.local.u64 	%rd125, [%rd124];
	setp.lt.s64 	%p30, %rd122, %rd125;
	selp.b32 	%r46, 5, %r45, %p30;
	ld.local.u64 	%rd126, [%rd4+48];
	mul.wide.u32 	%rd127, %r46, 8;
	add.s64 	%rd128, %rd4, %rd127;
	ld.local.u64 	%rd129, [%rd128];
	setp.lt.s64 	%p31, %rd126, %rd129;
	selp.b32 	%r47, 6, %r46, %p31;
	ld.local.u64 	%rd130, [%rd4+56];
	cvt.u64.u32 	%rd131, %r47;
	mul.wide.u32 	%rd132, %r47, 8;
	add.s64 	%rd133, %rd4, %rd132;
	ld.local.u64 	%rd134, [%rd133];
	setp.lt.s64 	%p32, %rd130, %rd134;
	ld.local.u64 	%rd135, [%rd4+64];
	selp.b64 	%rd136, 7, %rd131, %p32;
	shl.b64 	%rd137, %rd136, 3;
	add.s64 	%rd138, %rd4, %rd137;
	ld.local.u64 	%rd139, [%rd138];
	setp.lt.s64 	%p33, %rd135, %rd139;
	selp.b64 	%rd140, 8, %rd136, %p33;
	shl.b64 	%rd141, %rd140, 3;
	add.s64 	%rd142, %rd4, %rd141;
	ld.local.u64 	%rd143, [%rd142];
	st.local.u64 	[%rd4+24], %rd143;
	st.local.u64 	[%rd142], %rd121;
	ld.local.u64 	%rd144, [%rd4+40];
	ld.local.u64 	%rd145, [%rd4+32];
	setp.lt.s64 	%p34, %rd144, %rd145;
	selp.b32 	%r48, 5, 4, %p34;
	ld.local.u64 	%rd146, [%rd4+48];
	mul.wide.u32 	%rd147, %r48, 8;
	add.s64 	%rd148, %rd4, %rd147;
	ld.local.u64 	%rd149, [%rd148];
	setp.lt.s64 	%p35, %rd146, %rd149;
	selp.b32 	%r49, 6, %r48, %p35;
	ld.local.u64 	%rd150, [%rd4+56];
	cvt.u64.u32 	%rd151, %r49;
	mul.wide.u32 	%rd152, %r49, 8;
	add.s64 	%rd153, %rd4, %rd152;
	ld.local.u64 	%rd154, [%rd153];
	setp.lt.s64 	%p36, %rd150, %rd154;
	ld.local.u64 	%rd155, [%rd4+64];
	selp.b64 	%rd156, 7, %rd151, %p36;
	shl.b64 	%rd157, %rd156, 3;
	add.s64 	%rd158, %rd4, %rd157;
	ld.local.u64 	%rd159, [%rd158];
	setp.lt.s64 	%p37, %rd155, %rd159;
	selp.b64 	%rd160, 8, %rd156, %p37;
	shl.b64 	%rd161, %rd160, 3;
	add.s64 	%rd162, %rd4, %rd161;
	ld.local.u64 	%rd163, [%rd162];
	st.local.u64 	[%rd4+32], %rd163;
	st.local.u64 	[%rd162], %rd145;
	ld.local.u64 	%rd164, [%rd4+32];
	mul.wide.s32 	%rd165, %r28, 8;
	add.s64 	%rd166, %rd6, %rd165;
	st.global.u64 	[%rd166], %rd164;
$L__BB0_2:
	ret;

}


// ===== COMPILED SASS (sm_100) =====

	.target	sm_100

	.elftype	@"ET_EXEC"


//--------------------- .note.nv.tkinfo           --------------------------
	.section	.note.nv.tkinfo,"",@"SHT_NOTE"
	.sectionflags	@"SHF_NOTE_NV_TKINFO"
	.tkinfo
        /*0018*/ 	.word	0x00000002
        /*0030*/ 	.string	""
        /*0030*/ 	.string	"ptxas"
        /*0030*/ 	.string	"Cuda compilation tools, release 13.0, V13.0.88"
        /*0030*/ 	.string	"Build cuda_13.0.r13.0/compiler.36424714_0"
        /*0030*/ 	.string	"-arch sm_100 -m 64 "



//--------------------- .note.nv.cuinfo           --------------------------
	.section	.note.nv.cuinfo,"",@"SHT_NOTE"
	.sectionflags	@"SHF_NOTE_NV_CUINFO"
        /*0018*/ 	.short	0x0002
        /*001a*/ 	.short	0x0064
        /*001c*/ 	.short	0x0082
	.zero		2


//--------------------- .nv.info                  --------------------------
	.section	.nv.info,"",@"SHT_CUDA_INFO"
	.align	4


	//----- nvinfo : EIATTR_REGCOUNT
	.align		4
        /*0000*/ 	.byte	0x04, 0x2f
        /*0002*/ 	.short	(.L_1 - .L_0)
	.align		4
.L_0:
        /*0004*/ 	.word	index@(filter)
        /*0008*/ 	.word	0x0000001e


	//----- nvinfo : EIATTR_FRAME_SIZE
	.align		4
.L_1:
        /*000c*/ 	.byte	0x04, 0x11
        /*000e*/ 	.short	(.L_3 - .L_2)
	.align		4
.L_2:
        /*0010*/ 	.word	index@(filter)
        /*0014*/ 	.word	0x00000048


	//----- nvinfo : EIATTR_MIN_STACK_SIZE
	.align		4
.L_3:
        /*0018*/ 	.byte	0x04, 0x12
        /*001a*/ 	.short	(.L_5 - .L_4)
	.align		4
.L_4:
        /*001c*/ 	.word	index@(filter)
        /*0020*/ 	.word	0x00000048
.L_5:


//--------------------- .nv.compat                --------------------------
	.section	.nv.compat,"",@"SHT_CUDA_COMPAT_INFO"
	.align	4
        /*0000*/ 	.byte	0x02, 0x09, 0x00, 0x00, 0x02, 0x02, 0x01, 0x00, 0x02, 0x05, 0x05, 0x00, 0x03, 0x07, 0x01, 0x01
        /*0010*/ 	.byte	0x02, 0x03, 0x00, 0x00, 0x02, 0x06, 0x01, 0x00, 0x04, 0x0b, 0x08, 0x00, 0x09, 0x00, 0x00, 0x00
        /*0020*/ 	.byte	0x00, 0x00, 0x00, 0x00


//--------------------- .nv.info.filter           --------------------------
	.section	.nv.info.filter,"",@"SHT_CUDA_INFO"
	.sectionflags	@""
	.align	4


	//----- nvinfo : EIATTR_CUDA_API_VERSION
	.align		4
        /*0000*/ 	.byte	0x04, 0x37
        /*0002*/ 	.short	(.L_7 - .L_6)
.L_6:
        /*0004*/ 	.word	0x00000082


	//----- nvinfo : EIATTR_KPARAM_INFO
	.align		4
.L_7:
        /*0008*/ 	.byte	0x04, 0x17
        /*000a*/ 	.short	(.L_9 - .L_8)
.L_8:
        /*000c*/ 	.word	0x00000000
        /*0010*/ 	.short	0x0003
        /*0012*/ 	.short	0x0014
        /*0014*/ 	.byte	0x00, 0xf0, 0x11, 0x00


	//----- nvinfo : EIATTR_KPARAM_INFO
	.align		4
.L_9:
        /*0018*/ 	.byte	0x04, 0x17
        /*001a*/ 	.short	(.L_11 - .L_10)
.L_10:
        /*001c*/ 	.word	0x00000000
        /*0020*/ 	.short	0x0002
        /*0022*/ 	.short	0x0010
        /*0024*/ 	.byte	0x00, 0xf0, 0x11, 0x00


	//----- nvinfo : EIATTR_KPARAM_INFO
	.align		4
.L_11:
        /*0028*/ 	.byte	0x04, 0x17
        /*002a*/ 	.short	(.L_13 - .L_12)
.L_12:
        /*002c*/ 	.word	0x00000000
        /*0030*/ 	.short	0x0001
        /*0032*/ 	.short	0x0008
        /*0034*/ 	.byte	0x00, 0xf5, 0x21, 0x00


	//----- nvinfo : EIATTR_KPARAM_INFO
	.align		4
.L_13:
        /*0038*/ 	.byte	0x04, 0x17
        /*003a*/ 	.short	(.L_15 - .L_14)
.L_14:
        /*003c*/ 	.word	0x00000000
        /*0040*/ 	.short	0x0000
        /*0042*/ 	.short	0x0000
        /*0044*/ 	.byte	0x00, 0xf5, 0x21, 0x00


	//----- nvinfo : EIATTR_SPARSE_MMA_MASK
	.align		4
.L_15:
        /*0048*/ 	.byte	0x03, 0x50
        /*004a*/ 	.short	0x0000


	//----- nvinfo : EIATTR_MAXREG_COUNT
	.align		4
        /*004c*/ 	.byte	0x03, 0x1b
        /*004e*/ 	.short	0x00ff


	//----- nvinfo : EIATTR_MERCURY_ISA_VERSION
	.align		4
        /*0050*/ 	.byte	0x03, 0x5f
        /*0052*/ 	.short	0x0101


	//----- nvinfo : EIATTR_VRC_CTA_INIT_COUNT
	.align		4
        /*0054*/ 	.byte	0x02, 0x4a
	.zero		1
	.zero		1


	//----- nvinfo : EIATTR_EXIT_INSTR_OFFSETS
	.align		4
        /*0058*/ 	.byte	0x04, 0x1c
        /*005a*/ 	.short	(.L_17 - .L_16)


	//   ....[0]....
.L_16:
        /*005c*/ 	.word	0x00000110


	//   ....[1]....
        /*0060*/ 	.word	0x00000fe0


	//----- nvinfo : EIATTR_CBANK_PARAM_SIZE
	.align		4
.L_17:
        /*0064*/ 	.byte	0x03, 0x19
        /*0066*/ 	.short	0x0018


	//----- nvinfo : EIATTR_PARAM_CBANK
	.align		4
        /*0068*/ 	.byte	0x04, 0x0a
        /*006a*/ 	.short	(.L_19 - .L_18)
	.align		4
.L_18:
        /*006c*/ 	.word	index@(.nv.constant0.filter)
        /*0070*/ 	.short	0x0380
        /*0072*/ 	.short	0x0018


	//----- nvinfo : EIATTR_SW_WAR
	.align		4
.L_19:
        /*0074*/ 	.byte	0x04, 0x36
        /*0076*/ 	.short	(.L_21 - .L_20)
.L_20:
        /*0078*/ 	.word	0x00000008
.L_21:


//--------------------- .nv.callgraph             --------------------------
	.section	.nv.callgraph,"",@"SHT_CUDA_CALLGRAPH"
	.align	4
	.sectionentsize	8
	.align		4
        /*0000*/ 	.word	0x00000000
	.align		4
        /*0004*/ 	.word	0xffffffff
	.align		4
        /*0008*/ 	.word	0x00000000
	.align		4
        /*000c*/ 	.word	0xfffffffe
	.align		4
        /*0010*/ 	.word	0x00000000
	.align		4
        /*0014*/ 	.word	0xfffffffd
	.align		4
        /*0018*/ 	.word	0x00000000
	.align		4
        /*001c*/ 	.word	0xfffffffc


//--------------------- .text.filter              --------------------------
	.section	.text.filter,"ax",@progbits
	.align	128
        .global         filter
        .type           filter,@function
        .size           filter,(.L_x_1 - filter)
        .other          filter,@"STO_CUDA_ENTRY STV_DEFAULT"
filter:
.text.filter:
[----:B------:R-:W0:Y:S01]  /*0000*/  LDC R1, c[0x0][0x37c] ;  /* 0x0000df00ff017b82 */ /* 0x000e220000000800 */
[----:B------:R-:W1:Y:S07]  /*0010*/  S2R R5, SR_CTAID.Y ;  /* 0x0000000000057919 */ /* 0x000e6e0000002600 */
[----:B------:R-:W2:Y:S01]  /*0020*/  LDC.64 R18, c[0x0][0x390] ;  /* 0x0000e400ff127b82 */ /* 0x000ea20000000a00 */
[----:B------:R-:W3:Y:S01]  /*0030*/  LDCU UR4, c[0x0][0x360] ;  /* 0x00006c00ff0477ac */ /* 0x000ee20008000800 */
[----:B0-----:R-:W-:Y:S01]  /*0040*/  VIADD R1, R1, 0xffffffb8 ;  /* 0xffffffb801017836 */ /* 0x001fe20000000000 */
[----:B------:R-:W1:Y:S01]  /*0050*/  S2R R2, SR_TID.Y ;  /* 0x0000000000027919 */ /* 0x000e620000002200 */
[----:B------:R-:W1:Y:S01]  /*0060*/  LDCU UR5, c[0x0][0x364] ;  /* 0x00006c80ff0577ac */ /* 0x000e620008000800 */
[----:B------:R-:W3:Y:S01]  /*0070*/  S2R R0, SR_CTAID.X ;  /* 0x0000000000007919 */ /* 0x000ee20000002500 */
[----:B------:R-:W3:Y:S01]  /*0080*/  S2R R3, SR_TID.X ;  /* 0x0000000000037919 */ /* 0x000ee20000002100 */
[----:B-1----:R-:W-:-:S02]  /*0090*/  IMAD R5, R5, UR5, R2 ;  /* 0x0000000505057c24 */ /* 0x002fc4000f8e0202 */
[----:B--2---:R-:W-:-:S05]  /*00a0*/  VIADD R2, R19, 0xffffffff ;  /* 0xffffffff13027836 */ /* 0x004fca0000000000 */
[----:B------:R-:W-:Y:S01]  /*00b0*/  ISETP.GE.AND P0, PT, R5, R2, PT ;  /* 0x000000020500720c */ /* 0x000fe20003f06270 */
[----:B---3--:R-:W-:Y:S02]  /*00c0*/  IMAD R0, R0, UR4, R3 ;  /* 0x0000000400007c24 */ /* 0x008fe4000f8e0203 */
[----:B------:R-:W-:-:S05]  /*00d0*/  VIADD R3, R18, 0xffffffff ;  /* 0xffffffff12037836 */ /* 0x000fca0000000000 */
[----:B------:R-:W-:-:S04]  /*00e0*/  ISETP.GE.OR P0, PT, R0, R3, P0 ;  /* 0x000000030000720c */ /* 0x000fc80000706670 */
[----:B------:R-:W-:-:S04]  /*00f0*/  ISETP.EQ.OR P0, PT, R0, RZ, P0 ;  /* 0x000000ff0000720c */ /* 0x000fc80000702670 */
[----:B------:R-:W-:-:S13]  /*0100*/  ISETP.EQ.OR P0, PT, R5, RZ, P0 ;  /* 0x000000ff0500720c */ /* 0x000fda0000702670 */
[----:B------:R-:W-:Y:S05]  /*0110*/  @P0 EXIT ;  /* 0x000000000000094d */ /* 0x000fea0003800000 */
[----:B------:R-:W0:Y:S01]  /*0120*/  LDCU.64 UR6, c[0x0][0x380] ;  /* 0x00007000ff0677ac */ /* 0x000e220008000a00 */
[----:B------:R-:W1:Y:S01]  /*0130*/  LDC.64 R2, c[0x0][0x380] ;  /* 0x0000e000ff027b82 */ /* 0x000e620000000a00 */
[C---:B------:R-:W-:Y:S01]  /*0140*/  VIADD R7, R5.reuse, 0xffffffff ;  /* 0xffffffff05077836 */ /* 0x040fe20000000000 */
[----:B------:R-:W-:Y:S01]  /*0150*/  SHF.R.S32.HI R6, RZ, 0x1f, R0 ;  /* 0x0000001fff067819 */ /* 0x000fe20000011400 */
[-C--:B------:R-:W-:Y:S01]  /*0160*/  IMAD R5, R5, R18.reuse, RZ ;  /* 0x0000001205057224 */ /* 0x080fe200078e02ff */
[----:B------:R-:W2:Y:S01]  /*0170*/  LDCU.64 UR4, c[0x0][0x358] ;  /* 0x00006b00ff0477ac */ /* 0x000ea20008000a00 */
[----:B------:R-:W-:Y:S02]  /*0180*/  IMAD R7, R7, R18, RZ ;  /* 0x0000001207077224 */ /* 0x000fe400078e02ff */
[----:B------:R-:W-:Y:S01]  /*0190*/  IMAD.IADD R9, R5, 0x1, R18 ;  /* 0x0000000105097824 */ /* 0x000fe200078e0212 */
[C---:B------:R-:W-:Y:S01]  /*01a0*/  IADD3 R8, P0, PT, R0.reuse, R5, RZ ;  /* 0x0000000500087210 */ /* 0x040fe20007f1e0ff */
[C---:B------:R-:W-:Y:S01]  /*01b0*/  IMAD.IADD R19, R0.reuse, 0x1, R7 ;  /* 0x0000000100137824 */ /* 0x040fe200078e0207 */
[----:B------:R-:W-:-:S02]  /*01c0*/  IADD3 R10, P1, PT, R0, R7, RZ ;  /* 0x00000007000a7210 */ /* 0x000fc40007f3e0ff */
[-C--:B------:R-:W-:Y:S02]  /*01d0*/  LEA.HI.X.SX32 R11, R5, R6.reuse, 0x1, P0 ;  /* 0x00000006050b7211 */ /* 0x080fe400000f0eff */
[----:B------:R-:W-:Y:S02]  /*01e0*/  LEA.HI.X.SX32 R13, R7, R6, 0x1, P1 ;  /* 0x00000006070d7211 */ /* 0x000fe400008f0eff */
[----:B0-----:R-:W-:Y:S02]  /*01f0*/  LEA R20, P0, R8, UR6, 0x3 ;  /* 0x0000000608147c11 */ /* 0x001fe4000f8018ff */
[----:B------:R-:W-:Y:S02]  /*0200*/  LEA R4, P1, R10, UR6, 0x3 ;  /* 0x000000060a047c11 */ /* 0x000fe4000f8218ff */
[----:B------:R-:W-:Y:S02]  /*0210*/  LEA.HI.X R21, R8, UR7, R11, 0x3, P0 ;  /* 0x0000000708157c11 */ /* 0x000fe400080f1c0b */
[----:B------:R-:W-:Y:S01]  /*0220*/  LEA.HI.X R5, R10, UR7, R13, 0x3, P1 ;  /* 0x000000070a057c11 */ /* 0x000fe200088f1c0d */
[----:B-1----:R-:W-:Y:S01]  /*0230*/  IMAD.WIDE R22, R19, 0x8, R2 ;  /* 0x0000000813167825 */ /* 0x002fe200078e0202 */
[----:B------:R-:W-:-:S02]  /*0240*/  IADD3 R0, P0, PT, R0, R9, RZ ;  /* 0x0000000900007210 */ /* 0x000fc40007f1e0ff */
[----:B--2---:R-:W2:Y:S04]  /*0250*/  LDG.E.64 R20, desc[UR4][R20.64+-0x8] ;  /* 0xfffff80414147981 */ /* 0x004ea8000c1e1b00 */
[----:B------:R-:W2:Y:S01]  /*0260*/  LDG.E.64 R2, desc[UR4][R4.64+-0x8] ;  /* 0xfffff80404027981 */ /* 0x000ea2000c1e1b00 */
[----:B------:R-:W-:Y:S01]  /*0270*/  LEA.HI.X.SX32 R9, R9, R6, 0x1, P0 ;  /* 0x0000000609097211 */ /* 0x000fe200000f0eff */
[----:B------:R-:W-:Y:S01]  /*0280*/  IMAD.WIDE R24, R18, 0x8, R22 ;  /* 0x0000000812187825 */ /* 0x000fe200078e0216 */
[C---:B------:R-:W-:Y:S01]  /*0290*/  LEA R16, P0, R0.reuse, UR6, 0x3 ;  /* 0x0000000600107c11 */ /* 0x040fe2000f8018ff */
[----:B------:R-:W3:Y:S03]  /*02a0*/  LDG.E.64 R14, desc[UR4][R22.64] ;  /* 0x00000004160e7981 */ /* 0x000ee6000c1e1b00 */
[----:B------:R-:W-:Y:S01]  /*02b0*/  LEA.HI.X R17, R0, UR7, R9, 0x3, P0 ;  /* 0x0000000700117c11 */ /* 0x000fe200080f1c09 */
[----:B------:R-:W-:Y:S01]  /*02c0*/  IMAD.WIDE R26, R18, 0x8, R24 ;  /* 0x00000008121a7825 */ /* 0x000fe200078e0218 */
[----:B------:R0:W4:Y:S04]  /*02d0*/  LDG.E.64 R8, desc[UR4][R22.64+0x8] ;  /* 0x0000080416087981 */ /* 0x000128000c1e1b00 */
[----:B------:R-:W5:Y:S04]  /*02e0*/  LDG.E.64 R12, desc[UR4][R24.64] ;  /* 0x00000004180c7981 */ /* 0x000f68000c1e1b00 */
[----:B------:R-:W5:Y:S04]  /*02f0*/  LDG.E.64 R6, desc[UR4][R24.64+0x8] ;  /* 0x0000080418067981 */ /* 0x000f68000c1e1b00 */
[----:B------:R-:W5:Y:S04]  /*0300*/  LDG.E.64 R16, desc[UR4][R16.64+-0x8] ;  /* 0xfffff80410107981 */ /* 0x000f68000c1e1b00 */
[----:B------:R-:W5:Y:S04]  /*0310*/  LDG.E.64 R10, desc[UR4][R26.64] ;  /* 0x000000041a0a7981 */ /* 0x000f68000c1e1b00 */
[----:B------:R-:W5:Y:S01]  /*0320*/  LDG.E.64 R4, desc[UR4][R26.64+0x8] ;  /* 0x000008041a047981 */ /* 0x000f62000c1e1b00 */
[----:B------:R-:W-:Y:S01]  /*0330*/  IMAD.MOV.U32 R0, RZ, RZ, R1 ;  /* 0x000000ffff007224 */ /* 0x000fe200078e0001 */
[----:B--2---:R-:W-:-:S04]  /*0340*/  ISETP.GE.U32.AND P0, PT, R20, R2, PT ;  /* 0x000000021400720c */ /* 0x004fc80003f06070 */
[----:B------:R-:W-:-:S04]  /*0350*/  ISETP.GE.AND.EX P0, PT, R21, R3, PT, P0 ;  /* 0x000000031500720c */ /* 0x000fc80003f06300 */
[----:B0-----:R-:W-:Y:S01]  /*0360*/  SEL R23, RZ, 0x1, P0 ;  /* 0x00000001ff177807 */ /* 0x001fe20000000000 */
[----:B------:R0:W-:Y:S04]  /*0370*/  STL.64 [R1+0x8], R20 ;  /* 0x0000081401007387 */ /* 0x0001e80000100a00 */
[----:B------:R-:W-:Y:S01]  /*0380*/  IMAD R22, R23, 0x8, R0 ;  /* 0x0000000817167824 */ /* 0x000fe200078e0200 */
[----:B---3--:R1:W-:Y:S04]  /*0390*/  STL.64 [R1+0x18], R14 ;  /* 0x0000180e01007387 */ /* 0x0083e80000100a00 */
[----:B----4-:R-:W-:Y:S04]  /*03a0*/  STL.64 [R1+0x30], R8 ;  /* 0x0000300801007387 */ /* 0x010fe80000100a00 */
[----:B-----5:R2:W-:Y:S04]  /*03b0*/  STL.64 [R1+0x20], R12 ;  /* 0x0000200c01007387 */ /* 0x0205e80000100a00 */
[----:B------:R-:W-:Y:S04]  /*03c0*/  STL.64 [R1+0x38], R6 ;  /* 0x0000380601007387 */ /* 0x000fe80000100a00 */
[----:B------:R-:W-:Y:S04]  /*03d0*/  STL.64 [R1], R2 ;  /* 0x0000000201007387 */ /* 0x000fe80000100a00 */
[----:B------:R-:W-:Y:S04]  /*03e0*/  STL.64 [R1+0x10], R16 ;  /* 0x0000101001007387 */ /* 0x000fe80000100a00 */
[----:B------:R3:W-:Y:S04]  /*03f0*/  STL.64 [R1+0x28], R10 ;  /* 0x0000280a01007387 */ /* 0x0007e80000100a00 */
[----:B------:R4:W-:Y:S04]  /*0400*/  STL.64 [R1+0x40], R4 ;  /* 0x0000400401007387 */ /* 0x0009e80000100a00 */
[----:B0-----:R-:W5:Y:S02]  /*0410*/  LDL.64 R20, [R22] ;  /* 0x0000000016147983 */ /* 0x001f640000100a00 */
[----:B-----5:R-:W-:-:S04]  /*0420*/  ISETP.GE.U32.AND P0, PT, R16, R20, PT ;  /* 0x000000141000720c */ /* 0x020fc80003f06070 */
[----:B------:R-:W-:-:S04]  /*0430*/  ISETP.GE.AND.EX P0, PT, R17, R21, PT, P0 ;  /* 0x000000151100720c */ /* 0x000fc80003f06300 */
[----:B------:R-:W-:-:S05]  /*0440*/  SEL R23, R23, 0x2, P0 ;  /* 0x0000000217177807 */ /* 0x000fca0000000000 */
[----:B------:R-:W-:-:S06]  /*0450*/  IMAD R20, R23, 0x8, R0 ;  /* 0x0000000817147824 */ /* 0x000fcc00078e0200 */
[----:B------:R-:W5:Y:S02]  /*0460*/  LDL.64 R20, [R20] ;  /* 0x0000000014147983 */ /* 0x000f640000100a00 */
[----:B-----5:R-:W-:-:S04]  /*0470*/  ISETP.GE.U32.AND P0, PT, R14, R20, PT ;  /* 0x000000140e00720c */ /* 0x020fc80003f06070 */
[----:B------:R-:W-:-:S04]  /*0480*/  ISETP.GE.AND.EX P0, PT, R15, R21, PT, P0 ;  /* 0x000000150f00720c */ /* 0x000fc80003f06300 */
[----:B------:R-:W-:-:S05]  /*0490*/  SEL R23, R23, 0x3, P0 ;  /* 0x0000000317177807 */ /* 0x000fca0000000000 */
[----:B-1----:R-:W-:-:S06]  /*04a0*/  IMAD R14, R23, 0x8, R0 ;  /* 0x00000008170e7824 */ /* 0x002fcc00078e0200 */
[----:B------:R-:W5:Y:S02]  /*04b0*/  LDL.64 R14, [R14] ;  /* 0x000000000e0e7983 */ /* 0x000f640000100a00 */
[----:B-----5:R-:W-:-:S04]  /*04c0*/  ISETP.GE.U32.AND P0, PT, R12, R14, PT ;  /* 0x0000000e0c00720c */ /* 0x020fc80003f06070 */
[----:B------:R-:W-:-:S04]  /*04d0*/  ISETP.GE.AND.EX P0, PT, R13, R15, PT, P0 ;  /* 0x0000000f0d00720c */ /* 0x000fc80003f06300 */
[----:B------:R-:W-:-:S05]  /*04e0*/  SEL R23, R23, 0x4, P0 ;  /* 0x0000000417177807 */ /* 0x000fca0000000000 */
[----:B--2---:R-:W-:-:S06]  /*04f0*/  IMAD R12, R23, 0x8, R0 ;  /* 0x00000008170c7824 */ /* 0x004fcc00078e0200 */
[----:B------:R-:W2:Y:S02]  /*0500*/  LDL.64 R12, [R12] ;  /* 0x000000000c0c7983 */ /* 0x000ea40000100a00 */
[----:B--2---:R-:W-:-:S04]  /*0510*/  ISETP.GE.U32.AND P0, PT, R10, R12, PT ;  /* 0x0000000c0a00720c */ /* 0x004fc80003f06070 */
[----:B------:R-:W-:-:S04]  /*0520*/  ISETP.GE.AND.EX P0, PT, R11, R13, PT, P0 ;  /* 0x0000000d0b00720c */ /* 0x000fc80003f06300 */
[----:B------:R-:W-:-:S05]  /*0530*/  SEL R23, R23, 0x5, P0 ;  /* 0x0000000517177807 */ /* 0x000fca0000000000 */
[----:B---3--:R-:W-:-:S06]  /*0540*/  IMAD R10, R23, 0x8, R0 ;  /* 0x00000008170a7824 */ /* 0x008fcc00078e0200 */
[----:B------:R-:W2:Y:S02]  /*0550*/  LDL.64 R10, [R10] ;  /* 0x000000000a0a7983 */ /* 0x000ea40000100a00 */
[----:B--2---:R-:W-:-:S04]  /*0560*/  ISETP.GE.U32.AND P0, PT, R8, R10, PT ;  /* 0x0000000a0800720c */ /* 0x004fc80003f06070 */
[----:B------:R-:W-:-:S04]  /*0570*/  ISETP.GE.AND.EX P0, PT, R9, R11, PT, P0 ;  /* 0x0000000b0900720c */ /* 0x000fc80003f06300 */
[----:B------:R-:W-:-:S05]  /*0580*/  SEL R23, R23, 0x6, P0 ;  /* 0x0000000617177807 */ /* 0x000fca0000000000 */
[----:B------:R-:W-:-:S05]  /*0590*/  IMAD R11, R23, 0x8, R0 ;  /* 0x00000008170b7824 */ /* 0x000fca00078e0200 */
        /* <DEDUP_REMOVED lines=8> */
[----:B----4-:R-:W-:-:S05]  /*0620*/  SEL R4, R23, 0x8, P0 ;  /* 0x0000000817047807 */ /* 0x010fca0000000000 */
[----:B------:R-:W-:-:S05]  /*0630*/  IMAD.U32 R15, R4, 0x8, R1 ;  /* 0x00000008040f7824 */ /* 0x000fca00078e0001 */
[----:B------:R-:W2:Y:S04]  /*0640*/  LDL.64 R8, [R15] ;  /* 0x000000000f087983 */ /* 0x000ea80000100a00 */
[----:B--2---:R-:W-:Y:S04]  /*0650*/  STL.64 [R1], R8 ;  /* 0x0000000801007387 */ /* 0x004fe80000100a00 */
[----:B------:R0:W-:Y:S04]  /*0660*/  STL.64 [R15], R2 ;  /* 0x000000020f007387 */ /* 0x0001e80000100a00 */
[----:B------:R-:W2:Y:S04]  /*0670*/  LDL.64 R6, [R1+0x10] ;  /* 0x0000100001067983 */ /* 0x000ea80000100a00 */
[----:B------:R-:W2:Y:S04]  /*0680*/  LDL.64 R4, [R1+0x8] ;  /* 0x0000080001047983 */ /* 0x000ea80000100a00 */
[----:B------:R-:W3:Y:S04]  /*0690*/  LDL.64 R10, [R1+0x18] ;  /* 0x00001800010a7983 */ /* 0x000ee80000100a00 */
[----:B0-----:R-:W4:Y:S01]  /*06a0*/  LDL.64 R2, [R1+0x20] ;  /* 0x0000200001027983 */ /* 0x001f220000100a00 */
[----:B--2---:R-:W-:Y:S01]  /*06b0*/  ISETP.GE.U32.AND P0, PT, R6, R4, PT ;  /* 0x000000040600720c */ /* 0x004fe20003f06070 */
[----:B------:R-:W-:-:S03]  /*06c0*/  IMAD.MOV.U32 R6, RZ, RZ, 0x2 ;  /* 0x00000002ff067424 */ /* 0x000fc600078e00ff */
[----:B------:R-:W-:-:S04]  /*06d0*/  ISETP.GE.AND.EX P0, PT, R7, R5, PT, P0 ;  /* 0x000000050700720c */ /* 0x000fc80003f06300 */
[----:B------:R-:W-:-:S05]  /*06e0*/  SEL R7, R6, 0x1, !P0 ;  /* 0x0000000106077807 */ /* 0x000fca0004000000 */
[----:B------:R-:W-:-:S06]  /*06f0*/  IMAD R12, R7, 0x8, R0 ;  /* 0x00000008070c7824 */ /* 0x000fcc00078e0200 */
[----:B------:R-:W3:Y:S02]  /*0700*/  LDL.64 R12, [R12] ;  /* 0x000000000c0c7983 */ /* 0x000ee40000100a00 */
[----:B---3--:R-:W-:-:S04]  /*0710*/  ISETP.GE.U32.AND P0, PT, R10, R12, PT ;  /* 0x0000000c0a00720c */ /* 0x008fc80003f06070 */
[----:B------:R-:W-:-:S04]  /*0720*/  ISETP.GE.AND.EX P0, PT, R11, R13, PT, P0 ;  /* 0x0000000d0b00720c */ /* 0x000fc80003f06300 */
[----:B------:R-:W-:-:S05]  /*0730*/  SEL R7, R7, 0x3, P0 ;  /* 0x0000000307077807 */ /* 0x000fca0000000000 */
[----:B------:R-:W-:-:S06]  /*0740*/  IMAD R8, R7, 0x8, R0 ;  /* 0x0000000807087824 */ /* 0x000fcc00078e0200 */
[----:B------:R-:W4:Y:S02]  /*0750*/  LDL.64 R8, [R8] ;  /* 0x0000000008087983 */ /* 0x000f240000100a00 */
[----:B----4-:R-:W-:-:S04]  /*0760*/  ISETP.GE.U32.AND P0, PT, R2, R8, PT ;  /* 0x000000080200720c */ /* 0x010fc80003f06070 */
[----:B------:R-:W-:Y:S02]  /*0770*/  ISETP.GE.AND.EX P0, PT, R3, R9, PT, P0 ;  /* 0x000000090300720c */ /* 0x000fe40003f06300 */
[----:B------:R-:W2:Y:S02]  /*0780*/  LDL.64 R2, [R1+0x28] ;  /* 0x0000280001027983 */ /* 0x000ea40000100a00 */
[----:B------:R-:W-:-:S05]  /*0790*/  SEL R7, R7, 0x4, P0 ;  /* 0x0000000407077807 */ /* 0x000fca0000000000 */
[----:B------:R-:W-:-:S05]  /*07a0*/  IMAD R9, R7, 0x8, R0 ;  /* 0x0000000807097824 */ /* 0x000fca00078e0200 */
[----:B------:R-:W2:Y:S02]  /*07b0*/  LDL.64 R10, [R9] ;  /* 0x00000000090a7983 */ /* 0x000ea40000100a00 */
[----:B--2---:R-:W-:-:S04]  /*07c0*/  ISETP.GE.U32.AND P0, PT, R2, R10, PT ;  /* 0x0000000a0200720c */ /* 0x004fc80003f06070 */
[----:B------:R-:W-:Y:S02]  /*07d0*/  ISETP.GE.AND.EX P0, PT, R3, R11, PT, P0 ;  /* 0x0000000b0300720c */ /* 0x000fe40003f06300 */
[----:B------:R-:W2:Y:S02]  /*07e0*/  LDL.64 R2, [R1+0x30] ;  /* 0x0000300001027983 */ /* 0x000ea40000100a00 */
[----:B------:R-:W-:-:S05]  /*07f0*/  SEL R7, R7, 0x5, P0 ;  /* 0x0000000507077807 */ /* 0x000fca0000000000 */
[----:B------:R-:W-:-:S06]  /*0800*/  IMAD R10, R7, 0x8, R0 ;  /* 0x00000008070a7824 */ /* 0x000fcc00078e0200 */
        /* <DEDUP_REMOVED lines=11> */
[----:B------:R-:W-:-:S05]  /*08c0*/  IMAD.U32 R7, R12, 0x8, R1 ;  /* 0x000000080c077824 */ /* 0x000fca00078e0001 */
[----:B------:R-:W2:Y:S02]  /*08d0*/  LDL.64 R10, [R7] ;  /* 0x00000000070a7983 */ /* 0x000ea40000100a00 */
[----:B--2---:R-:W-:-:S04]  /*08e0*/  ISETP.GE.U32.AND P0, PT, R2, R10, PT ;  /* 0x0000000a0200720c */ /* 0x004fc80003f06070 */
[----:B------:R-:W-:-:S04]  /*08f0*/  ISETP.GE.AND.EX P0, PT, R3, R11, PT, P0 ;  /* 0x0000000b0300720c */ /* 0x000fc80003f06300 */
[----:B------:R-:W-:-:S05]  /*0900*/  SEL R2, R12, 0x8, P0 ;  /* 0x000000080c027807 */ /* 0x000fca0000000000 */
[----:B------:R-:W-:-:S05]  /*0910*/  IMAD.U32 R15, R2, 0x8, R1 ;  /* 0x00000008020f7824 */ /* 0x000fca00078e0001 */
[----:B------:R-:W2:Y:S04]  /*0920*/  LDL.64 R8, [R15] ;  /* 0x000000000f087983 */ /* 0x000ea80000100a00 */
[----:B--2---:R-:W-:Y:S04]  /*0930*/  STL.64 [R1+0x8], R8 ;  /* 0x0000080801007387 */ /* 0x004fe80000100a00 */
[----:B------:R0:W-:Y:S04]  /*0940*/  STL.64 [R15], R4 ;  /* 0x000000040f007387 */ /* 0x0001e80000100a00 */
[----:B------:R-:W2:Y:S04]  /*0950*/  LDL.64 R10, [R1+0x18] ;  /* 0x00001800010a7983 */ /* 0x000ea80000100a00 */
[----:B------:R-:W2:Y:S04]  /*0960*/  LDL.64 R2, [R1+0x10] ;  /* 0x0000100001027983 */ /* 0x000ea80000100a00 */
[----:B0-----:R-:W3:Y:S01]  /*0970*/  LDL.64 R4, [R1+0x28] ;  /* 0x0000280001047983 */ /* 0x001ee20000100a00 */
[----:B--2---:R-:W-:-:S04]  /*0980*/  ISETP.GE.U32.AND P0, PT, R10, R2, PT ;  /* 0x000000020a00720c */ /* 0x004fc80003f06070 */
[----:B------:R-:W-:Y:S02]  /*0990*/  ISETP.GE.AND.EX P0, PT, R11, R3, PT, P0 ;  /* 0x000000030b00720c */ /* 0x000fe40003f06300 */
[----:B------:R-:W2:Y:S02]  /*09a0*/  LDL.64 R10, [R1+0x20] ;  /* 0x00002000010a7983 */ /* 0x000ea40000100a00 */
[----:B------:R-:W-:-:S05]  /*09b0*/  SEL R7, R6, 0x3, P0 ;  /* 0x0000000306077807 */ /* 0x000fca0000000000 */
[----:B------:R-:W-:-:S05]  /*09c0*/  IMAD R6, R7, 0x8, R0 ;  /* 0x0000000807067824 */ /* 0x000fca00078e0200 */
[----:B------:R-:W2:Y:S02]  /*09d0*/  LDL.64 R12, [R6] ;  /* 0x00000000060c7983 */ /* 0x000ea40000100a00 */
[----:B--2---:R-:W-:-:S04]  /*09e0*/  ISETP.GE.U32.AND P0, PT, R10, R12, PT ;  /* 0x0000000c0a00720c */ /* 0x004fc80003f06070 */
[----:B------:R-:W-:-:S04]  /*09f0*/  ISETP.GE.AND.EX P0, PT, R11, R13, PT, P0 ;  /* 0x0000000d0b00720c */ /* 0x000fc80003f06300 */
[----:B------:R-:W-:-:S05]  /*0a00*/  SEL R7, R7, 0x4, P0 ;  /* 0x0000000407077807 */ /* 0x000fca0000000000 */
[----:B------:R-:W-:-:S06]  /*0a10*/  IMAD R8, R7, 0x8, R0 ;  /* 0x0000000807087824 */ /* 0x000fcc00078e0200 */
[----:B------:R-:W3:Y:S02]  /*0a20*/  LDL.64 R8, [R8] ;  /* 0x0000000008087983 */ /* 0x000ee40000100a00 */
[----:B---3--:R-:W-:-:S04]  /*0a30*/  ISETP.GE.U32.AND P0, PT, R4, R8, PT ;  /* 0x000000080400720c */ /* 0x008fc80003f06070 */
        /* <DEDUP_REMOVED lines=70> */
[----:B------:R-:W-:-:S05]  /*0ea0*/  IMAD R0, R7, 0x8, R0 ;  /* 0x0000000807007824 */ /* 0x000fca00078e0200 */
[----:B------:R-:W3:Y:S02]  /*0eb0*/  LDL.64 R8, [R0] ;  /* 0x0000000000087983 */ /* 0x000ee40000100a00 */
[----:B---3--:R-:W-:-:S04]  /*0ec0*/  ISETP.GE.U32.AND P0, PT, R4, R8, PT ;  /* 0x000000080400720c */ /* 0x008fc80003f06070 */
[----:B------:R-:W-:Y:S02]  /*0ed0*/  ISETP.GE.AND.EX P0, PT, R5, R9, PT, P0 ;  /* 0x000000090500720c */ /* 0x000fe40003f06300 */
[----:B------:R-:W2:Y:S02]  /*0ee0*/  LDL.64 R4, [R1+0x40] ;  /* 0x0000400001047983 */ /* 0x000ea40000100a00 */
[----:B------:R-:W-:-:S05]  /*0ef0*/  SEL R10, R7, 0x7, P0 ;  /* 0x00000007070a7807 */ /* 0x000fca0000000000 */
[----:B------:R-:W-:-:S05]  /*0f00*/  IMAD.U32 R8, R10, 0x8, R1 ;  /* 0x000000080a087824 */ /* 0x000fca00078e0001 */
[----:B------:R-:W2:Y:S02]  /*0f10*/  LDL.64 R6, [R8] ;  /* 0x0000000008067983 */ /* 0x000ea40000100a00 */
[----:B--2---:R-:W-:-:S04]  /*0f20*/  ISETP.GE.U32.AND P0, PT, R4, R6, PT ;  /* 0x000000060400720c */ /* 0x004fc80003f06070 */
[----:B------:R-:W-:-:S04]  /*0f30*/  ISETP.GE.AND.EX P0, PT, R5, R7, PT, P0 ;  /* 0x000000070500720c */ /* 0x000fc80003f06300 */
[----:B------:R-:W-:Y:S02]  /*0f40*/  SEL R4, R10, 0x8, P0 ;  /* 0x000000080a047807 */ /* 0x000fe40000000000 */
[----:B------:R-:W0:Y:S03]  /*0f50*/  LDC.64 R10, c[0x0][0x388] ;  /* 0x0000e200ff0a7b82 */ /* 0x000e260000000a00 */
[----:B------:R-:W-:-:S05]  /*0f60*/  IMAD.U32 R9, R4, 0x8, R1 ;  /* 0x0000000804097824 */ /* 0x000fca00078e0001 */
[----:B------:R-:W2:Y:S01]  /*0f70*/  LDL.64 R4, [R9] ;  /* 0x0000000009047983 */ /* 0x000ea20000100a00 */
[----:B------:R-:W-:-:S03]  /*0f80*/  IMAD.IADD R18, R19, 0x1, R18 ;  /* 0x0000000113127824 */ /* 0x000fc600078e0212 */
[----:B--2---:R-:W-:Y:S04]  /*0f90*/  STL.64 [R1+0x20], R4 ;  /* 0x0000200401007387 */ /* 0x004fe80000100a00 */
[----:B------:R-:W-:Y:S04]  /*0fa0*/  STL.64 [R9], R2 ;  /* 0x0000000209007387 */ /* 0x000fe80000100a00 */
[----:B------:R-:W2:Y:S01]  /*0fb0*/  LDL.64 R6, [R1+0x20] ;  /* 0x0000200001067983 */ /* 0x000ea20000100a00 */
[----:B0-----:R-:W-:-:S05]  /*0fc0*/  IMAD.WIDE R18, R18, 0x8, R10 ;  /* 0x0000000812127825 */ /* 0x001fca00078e020a */
[----:B--2---:R-:W-:Y:S01]  /*0fd0*/  STG.E.64 desc[UR4][R18.64], R6 ;  /* 0x0000000612007986 */ /* 0x004fe2000c101b04 */
[----:B------:R-:W-:Y:S05]  /*0fe0*/  EXIT ;  /* 0x000000000000794d */ /* 0x000fea0003800000 */
.L_x_0:
[----:B------:R-:W-:-:S00]  /*0ff0*/  BRA `(.L_x_0) ;  /* 0xfffffffc00fc7947 */ /* 0x000fc0000383ffff */
[----:B------:R-:W-:-:S00]  /*1000*/  NOP ;  /* 0x0000000000007918 */ /* 0x000fc00000000000 */
[----:B------:R-:W-:-:S00]  /*1010*/  NOP ;  /* 0x0000000000007918 */ /* 0x000fc00000000000 */
[----:B------:R-:W-:-:S00]  /*1020*/  NOP ;  /* 0x0000000000007918 */ /* 0x000fc00000000000 */
[----:B------:R-:W-:-:S00]  /*1030*/  NOP ;  /* 0x0000000000007918 */ /* 0x000fc00000000000 */
[----:B------:R-:W-:-:S00]  /*1040*/  NOP ;  /* 0x0000000000007918 */ /* 0x000fc00000000000 */
[----:B------:R-:W-:-:S00]  /*1050*/  NOP ;  /* 0x0000000000007918 */ /* 0x000fc00000000000 */
[----:B------:R-:W-:-:S00]  /*1060*/  NOP ;  /* 0x0000000000007918 */ /* 0x000fc00000000000 */
[----:B------:R-:W-:-:S00]  /*1070*/  NOP ;  /* 0x0000000000007918 */ /* 0x000fc00000000000 */
.L_x_1:


//--------------------- .nv.shared.reserved.0     --------------------------
	.section	.nv.shared.reserved.0,"aw",@nobits
	.weak		__nv_reservedSMEM_offset_0_alias
	.size		__nv_reservedSMEM_offset_0_alias, 0, 64
	.other		__nv_reservedSMEM_offset_0_alias,@"STO_CUDA_RESERVED_SHARED STV_DEFAULT"
__nv_reservedSMEM_offset_0_alias:
	.zero		0
	.zero		64


//--------------------- .nv.constant0.filter      --------------------------
	.section	.nv.constant0.filter,"a",@progbits
	.sectionflags	@""
	.align	4
.nv.constant0.filter:
	.zero		920


//--------------------- SYMBOLS --------------------------

	.type		.nv.reservedSmem.offset0,@object
	.size		.nv.reservedSmem.offset0,0x4
